//
// Generated by NVIDIA NVVM Compiler
//
// Compiler Build ID: CL-36424714
// Cuda compilation tools, release 13.0, V13.0.88
// Based on NVVM 20.0.0
//

.version 9.0
.target sm_100
.address_size 64

	// .globl	_Z17reduce_warp_levelILi256EEvPfS0_j
// _ZZ17reduce_warp_levelILi256EEvPfS0_jE8WarpSums has been demoted

.visible .entry _Z17reduce_warp_levelILi256EEvPfS0_j(
	.param .u64 .ptr .align 1 _Z17reduce_warp_levelILi256EEvPfS0_j_param_0,
	.param .u64 .ptr .align 1 _Z17reduce_warp_levelILi256EEvPfS0_j_param_1,
	.param .u32 _Z17reduce_warp_levelILi256EEvPfS0_j_param_2
)
{
	.reg .pred 	%p<17>;
	.reg .b32 	%r<38>;
	.reg .b32 	%f<33>;
	.reg .b64 	%rd<9>;
	// demoted variable
	.shared .align 4 .b8 _ZZ17reduce_warp_levelILi256EEvPfS0_jE8WarpSums[32];
	ld.param.u64 	%rd2, [_Z17reduce_warp_levelILi256EEvPfS0_j_param_0];
	ld.param.u64 	%rd3, [_Z17reduce_warp_levelILi256EEvPfS0_j_param_1];
	ld.param.u32 	%r7, [_Z17reduce_warp_levelILi256EEvPfS0_j_param_2];
	mov.u32 	%r1, %tid.x;
	mov.u32 	%r2, %ctaid.x;
	shl.b32 	%r8, %r2, 8;
	add.s32 	%r37, %r8, %r1;
	setp.ge.u32 	%p1, %r37, %r7;
	mov.f32 	%f31, 0f00000000;
	@%p1 bra 	$L__BB0_3;
	mov.u32 	%r9, %nctaid.x;
	shl.b32 	%r4, %r9, 8;
	cvta.to.global.u64 	%rd1, %rd2;
	mov.f32 	%f31, 0f00000000;
$L__BB0_2:
	mul.wide.s32 	%rd4, %r37, 4;
	add.s64 	%rd5, %rd1, %rd4;
	ld.global.f32 	%f10, [%rd5];
	add.f32 	%f31, %f31, %f10;
	add.s32 	%r37, %r37, %r4;
	setp.lt.u32 	%p2, %r37, %r7;
	@%p2 bra 	$L__BB0_2;
$L__BB0_3:
	and.b32  	%r10, %r1, 31;
	mov.b32 	%r11, %f31;
	shfl.sync.down.b32	%r12|%p3, %r11, 16, 31, -1;
	mov.b32 	%f11, %r12;
	add.f32 	%f12, %f31, %f11;
	mov.b32 	%r13, %f12;
	shfl.sync.down.b32	%r14|%p4, %r13, 8, 31, -1;
	mov.b32 	%f13, %r14;
	add.f32 	%f14, %f12, %f13;
	mov.b32 	%r15, %f14;
	shfl.sync.down.b32	%r16|%p5, %r15, 4, 31, -1;
	mov.b32 	%f15, %r16;
	add.f32 	%f16, %f14, %f15;
	mov.b32 	%r17, %f16;
	shfl.sync.down.b32	%r18|%p6, %r17, 2, 31, -1;
	mov.b32 	%f17, %r18;
	add.f32 	%f18, %f16, %f17;
	mov.b32 	%r19, %f18;
	shfl.sync.down.b32	%r20|%p7, %r19, 1, 31, -1;
	mov.b32 	%f19, %r20;
	add.f32 	%f4, %f18, %f19;
	setp.ne.s32 	%p8, %r10, 0;
	@%p8 bra 	$L__BB0_5;
	shr.u32 	%r21, %r1, 3;
	mov.u32 	%r22, _ZZ17reduce_warp_levelILi256EEvPfS0_jE8WarpSums;
	add.s32 	%r23, %r22, %r21;
	st.shared.f32 	[%r23], %f4;
$L__BB0_5:
	bar.sync 	0;
	setp.gt.u32 	%p9, %r1, 7;
	@%p9 bra 	$L__BB0_7;
	shl.b32 	%r24, %r1, 2;
	mov.u32 	%r25, _ZZ17reduce_warp_levelILi256EEvPfS0_jE8WarpSums;
	add.s32 	%r26, %r25, %r24;
	ld.shared.f32 	%f32, [%r26];
	bra.uni 	$L__BB0_8;
$L__BB0_7:
	setp.gt.u32 	%p10, %r1, 31;
	mov.f32 	%f32, 0f00000000;
	@%p10 bra 	$L__BB0_10;
$L__BB0_8:
	mov.b32 	%r27, %f32;
	shfl.sync.down.b32	%r28|%p11, %r27, 16, 31, -1;
	mov.b32 	%f21, %r28;
	add.f32 	%f22, %f32, %f21;
	mov.b32 	%r29, %f22;
	shfl.sync.down.b32	%r30|%p12, %r29, 8, 31, -1;
	mov.b32 	%f23, %r30;
	add.f32 	%f24, %f22, %f23;
	mov.b32 	%r31, %f24;
	shfl.sync.down.b32	%r32|%p13, %r31, 4, 31, -1;
	mov.b32 	%f25, %r32;
	add.f32 	%f26, %f24, %f25;
	mov.b32 	%r33, %f26;
	shfl.sync.down.b32	%r34|%p14, %r33, 2, 31, -1;
	mov.b32 	%f27, %r34;
	add.f32 	%f28, %f26, %f27;
	mov.b32 	%r35, %f28;
	shfl.sync.down.b32	%r36|%p15, %r35, 1, 31, -1;
	mov.b32 	%f29, %r36;
	add.f32 	%f7, %f28, %f29;
	setp.ne.s32 	%p16, %r1, 0;
	@%p16 bra 	$L__BB0_10;
	cvta.to.global.u64 	%rd6, %rd3;
	mul.wide.u32 	%rd7, %r2, 4;
	add.s64 	%rd8, %rd6, %rd7;
	st.global.f32 	[%rd8], %f7;
$L__BB0_10:
	ret;

}


// ===== COMPILED SASS (sm_100) =====

	.target	sm_100

	.elftype	@"ET_EXEC"


//--------------------- .note.nv.tkinfo           --------------------------
	.section	.note.nv.tkinfo,"",@"SHT_NOTE"
	.sectionflags	@"SHF_NOTE_NV_TKINFO"
	.tkinfo
        /*0018*/ 	.word	0x00000002
        /*0030*/ 	.string	""
        /*0030*/ 	.string	"ptxas"
        /*0030*/ 	.string	"Cuda compilation tools, release 13.0, V13.0.88"
        /*0030*/ 	.string	"Build cuda_13.0.r13.0/compiler.36424714_0"
        /*0030*/ 	.string	"-arch sm_100 -m 64 "



//--------------------- .note.nv.cuinfo           --------------------------
	.section	.note.nv.cuinfo,"",@"SHT_NOTE"
	.sectionflags	@"SHF_NOTE_NV_CUINFO"
        /*0018*/ 	.short	0x0002
        /*001a*/ 	.short	0x0064
        /*001c*/ 	.short	0x0082
	.zero		2


//--------------------- .nv.info                  --------------------------
	.section	.nv.info,"",@"SHT_CUDA_INFO"
	.align	4


	//----- nvinfo : EIATTR_REGCOUNT
	.align		4
        /*0000*/ 	.byte	0x04, 0x2f
        /*0002*/ 	.short	(.L_1 - .L_0)
	.align		4
.L_0:
        /*0004*/ 	.word	index@(_Z17reduce_warp_levelILi256EEvPfS0_j)
        /*0008*/ 	.word	0x0000000e


	//----- nvinfo : EIATTR_FRAME_SIZE
	.align		4
.L_1:
        /*000c*/ 	.byte	0x04, 0x11
        /*000e*/ 	.short	(.L_3 - .L_2)
	.align		4
.L_2:
        /*0010*/ 	.word	index@(_Z17reduce_warp_levelILi256EEvPfS0_j)
        /*0014*/ 	.word	0x00000000


	//----- nvinfo : EIATTR_MIN_STACK_SIZE
	.align		4
.L_3:
        /*0018*/ 	.byte	0x04, 0x12
        /*001a*/ 	.short	(.L_5 - .L_4)
	.align		4
.L_4:
        /*001c*/ 	.word	index@(_Z17reduce_warp_levelILi256EEvPfS0_j)
        /*0020*/ 	.word	0x00000000
.L_5:


//--------------------- .nv.compat                --------------------------
	.section	.nv.compat,"",@"SHT_CUDA_COMPAT_INFO"
	.align	4
        /*0000*/ 	.byte	0x02, 0x09, 0x00, 0x00, 0x02, 0x02, 0x01, 0x00, 0x02, 0x05, 0x05, 0x00, 0x03, 0x07, 0x01, 0x01
        /*0010*/ 	.byte	0x02, 0x03, 0x00, 0x00, 0x02, 0x06, 0x01, 0x00, 0x04, 0x0b, 0x08, 0x00, 0x09, 0x00, 0x00, 0x00
        /*0020*/ 	.byte	0x00, 0x00, 0x00, 0x00


//--------------------- .nv.info._Z17reduce_warp_levelILi256EEvPfS0_j --------------------------
	.section	.nv.info._Z17reduce_warp_levelILi256EEvPfS0_j,"",@"SHT_CUDA_INFO"
	.sectionflags	@""
	.align	4


	//----- nvinfo : EIATTR_CUDA_API_VERSION
	.align		4
        /*0000*/ 	.byte	0x04, 0x37
        /*0002*/ 	.short	(.L_7 - .L_6)
.L_6:
        /*0004*/ 	.word	0x00000082


	//----- nvinfo : EIATTR_KPARAM_INFO
	.align		4
.L_7:
        /*0008*/ 	.byte	0x04, 0x17
        /*000a*/ 	.short	(.L_9 - .L_8)
.L_8:
        /*000c*/ 	.word	0x00000000
        /*0010*/ 	.short	0x0002
        /*0012*/ 	.short	0x0010
        /*0014*/ 	.byte	0x00, 0xf0, 0x11, 0x00


	//----- nvinfo : EIATTR_KPARAM_INFO
	.align		4
.L_9:
        /*0018*/ 	.byte	0x04, 0x17
        /*001a*/ 	.short	(.L_11 - .L_10)
.L_10:
        /*001c*/ 	.word	0x00000000
        /*0020*/ 	.short	0x0001
        /*0022*/ 	.short	0x0008
        /*0024*/ 	.byte	0x00, 0xf5, 0x21, 0x00


	//----- nvinfo : EIATTR_KPARAM_INFO
	.align		4
.L_11:
        /*0028*/ 	.byte	0x04, 0x17
        /*002a*/ 	.short	(.L_13 - .L_12)
.L_12:
        /*002c*/ 	.word	0x00000000
        /*0030*/ 	.short	0x0000
        /*0032*/ 	.short	0x0000
        /*0034*/ 	.byte	0x00, 0xf5, 0x21, 0x00


	//----- nvinfo : EIATTR_SPARSE_MMA_MASK
	.align		4
.L_13:
        /*0038*/ 	.byte	0x03, 0x50
        /*003a*/ 	.short	0x0000


	//----- nvinfo : EIATTR_MAXREG_COUNT
	.align		4
        /*003c*/ 	.byte	0x03, 0x1b
        /*003e*/ 	.short	0x00ff


	//----- nvinfo : EIATTR_NUM_BARRIERS
	.align		4
        /*0040*/ 	.byte	0x02, 0x4c
        /*0042*/ 	.byte	0x01
	.zero		1


	//----- nvinfo : EIATTR_MERCURY_ISA_VERSION
	.align		4
        /*0044*/ 	.byte	0x03, 0x5f
        /*0046*/ 	.short	0x0101


	//----- nvinfo : EIATTR_COOP_GROUP_MASK_REGIDS
	.align		4
        /*0048*/ 	.byte	0x04, 0x29
        /*004a*/ 	.short	(.L_15 - .L_14)


	//   ....[0]....
.L_14:
        /*004c*/ 	.word	0xffffffff


	//   ....[1]....
        /*0050*/ 	.word	0xffffffff


	//   ....[2]....
        /*0054*/ 	.word	0xffffffff


	//   ....[3]....
        /*0058*/ 	.word	0xffffffff


	//   ....[4]....
        /*005c*/ 	.word	0xffffffff


	//   ....[5]....
        /*0060*/ 	.word	0xffffffff


	//   ....[6]....
        /*0064*/ 	.word	0xffffffff


	//   ....[7]....
        /*0068*/ 	.word	0xffffffff


	//   ....[8]....
        /*006c*/ 	.word	0xffffffff


	//   ....[9]....
        /*0070*/ 	.word	0xffffffff


	//----- nvinfo : EIATTR_COOP_GROUP_INSTR_OFFSETS
	.align		4
.L_15:
        /*0074*/ 	.byte	0x04, 0x28
        /*0076*/ 	.short	(.L_17 - .L_16)


	//   ....[0]....
.L_16:
        /*0078*/ 	.word	0x00000140


	//   ....[1]....
        /*007c*/ 	.word	0x000001c0


	//   ....[2]....
        /*0080*/ 	.word	0x00000200


	//   ....[3]....
        /*0084*/ 	.word	0x00000240


	//   ....[4]....
        /*0088*/ 	.word	0x00000270


	//   ....[5]....
        /*008c*/ 	.word	0x00000310


	//   ....[6]....
        /*0090*/ 	.word	0x00000340


	//   ....[7]....
        /*0094*/ 	.word	0x00000360


	//   ....[8]....
        /*0098*/ 	.word	0x00000380


	//   ....[9]....
        /*009c*/ 	.word	0x000003a0


	//----- nvinfo : EIATTR_VRC_CTA_INIT_COUNT
	.align		4
.L_17:
        /*00a0*/ 	.byte	0x02, 0x4a
	.zero		1
	.zero		1


	//----- nvinfo : EIATTR_EXIT_INSTR_OFFSETS
	.align		4
        /*00a4*/ 	.byte	0x04, 0x1c
        /*00a6*/ 	.short	(.L_19 - .L_18)


	//   ....[0]....
.L_18:
        /*00a8*/ 	.word	0x000002e0


	//   ....[1]....
        /*00ac*/ 	.word	0x000003b0


	//   ....[2]....
        /*00b0*/ 	.word	0x00000400


	//----- nvinfo : EIATTR_CRS_STACK_SIZE
	.align		4
.L_19:
        /*00b4*/ 	.byte	0x04, 0x1e
        /*00b6*/ 	.short	(.L_21 - .L_20)
.L_20:
        /*00b8*/ 	.word	0x00000000


	//----- nvinfo : EIATTR_CBANK_PARAM_SIZE
	.align		4
.L_21:
        /*00bc*/ 	.byte	0x03, 0x19
        /*00be*/ 	.short	0x0014


	//----- nvinfo : EIATTR_PARAM_CBANK
	.align		4
        /*00c0*/ 	.byte	0x04, 0x0a
        /*00c2*/ 	.short	(.L_23 - .L_22)
	.align		4
.L_22:
        /*00c4*/ 	.word	index@(.nv.constant0._Z17reduce_warp_levelILi256EEvPfS0_j)
        /*00c8*/ 	.short	0x0380
        /*00ca*/ 	.short	0x0014


	//----- nvinfo : EIATTR_SW_WAR
	.align		4
.L_23:
        /*00cc*/ 	.byte	0x04, 0x36
        /*00ce*/ 	.short	(.L_25 - .L_24)
.L_24:
        /*00d0*/ 	.word	0x00000008
.L_25:


//--------------------- .nv.callgraph             --------------------------
	.section	.nv.callgraph,"",@"SHT_CUDA_CALLGRAPH"
	.align	4
	.sectionentsize	8
	.align		4
        /*0000*/ 	.word	0x00000000
	.align		4
        /*0004*/ 	.word	0xffffffff
	.align		4
        /*0008*/ 	.word	0x00000000
	.align		4
        /*000c*/ 	.word	0xfffffffe
	.align		4
        /*0010*/ 	.word	0x00000000
	.align		4
        /*0014*/ 	.word	0xfffffffd
	.align		4
        /*0018*/ 	.word	0x00000000
	.align		4
        /*001c*/ 	.word	0xfffffffc


//--------------------- .text._Z17reduce_warp_levelILi256EEvPfS0_j --------------------------
	.section	.text._Z17reduce_warp_levelILi256EEvPfS0_j,"ax",@progbits
	.align	128
        .global         _Z17reduce_warp_levelILi256EEvPfS0_j
        .type           _Z17reduce_warp_levelILi256EEvPfS0_j,@function
        .size           _Z17reduce_warp_levelILi256EEvPfS0_j,(.L_x_6 - _Z17reduce_warp_levelILi256EEvPfS0_j)
        .other          _Z17reduce_warp_levelILi256EEvPfS0_j,@"STO_CUDA_ENTRY STV_DEFAULT"
_Z17reduce_warp_levelILi256EEvPfS0_j:
.text._Z17reduce_warp_levelILi256EEvPfS0_j:
[----:B------:R-:W-:Y:S01]  /*0000*/  LDC R1, c[0x0][0x37c] ;  /* 0x0000df00ff017b82 */ /* 0x000fe20000000800 */
[----:B------:R-:W0:Y:S01]  /*0010*/  S2R R3, SR_TID.X ;  /* 0x0000000000037919 */ /* 0x000e220000002100 */
[----:B------:R-:W1:Y:S01]  /*0020*/  LDCU UR6, c[0x0][0x390] ;  /* 0x00007200ff0677ac */ /* 0x000e620008000800 */
[----:B------:R-:W-:Y:S01]  /*0030*/  BSSY.RECONVERGENT B0, `(.L_x_0) ;  /* 0x0000010000007945 */ /* 0x000fe20003800200 */
[----:B------:R-:W-:Y:S01]  /*0040*/  HFMA2 R8, -RZ, RZ, 0, 0 ;  /* 0x00000000ff087431 */ /* 0x000fe200000001ff */
[----:B------:R-:W0:Y:S01]  /*0050*/  S2R R0, SR_CTAID.X ;  /* 0x0000000000007919 */ /* 0x000e220000002500 */
[----:B------:R-:W2:Y:S01]  /*0060*/  LDCU.64 UR4, c[0x0][0x358] ;  /* 0x00006b00ff0477ac */ /* 0x000ea20008000a00 */
[----:B0-----:R-:W-:-:S04]  /*0070*/  LEA R2, R0, R3, 0x8 ;  /* 0x0000000300027211 */ /* 0x001fc800078e40ff */
[----:B-1----:R-:W-:-:S13]  /*0080*/  ISETP.GE.U32.AND P0, PT, R2, UR6, PT ;  /* 0x0000000602007c0c */ /* 0x002fda000bf06070 */
[----:B--2---:R-:W-:Y:S05]  /*0090*/  @P0 BRA `(.L_x_1) ;  /* 0x0000000000240947 */ /* 0x004fea0003800000 */
[----:B------:R-:W0:Y:S01]  /*00a0*/  LDC R9, c[0x0][0x370] ;  /* 0x0000dc00ff097b82 */ /* 0x000e220000000800 */
[----:B------:R-:W-:-:S07]  /*00b0*/  MOV R8, RZ ;  /* 0x000000ff00087202 */ /* 0x000fce0000000f00 */
[----:B------:R-:W1:Y:S02]  /*00c0*/  LDC.64 R6, c[0x0][0x380] ;  /* 0x0000e000ff067b82 */ /* 0x000e640000000a00 */
.L_x_2:
[----:B-1----:R-:W-:-:S06]  /*00d0*/  IMAD.WIDE R4, R2, 0x4, R6 ;  /* 0x0000000402047825 */ /* 0x002fcc00078e0206 */
[----:B------:R-:W2:Y:S01]  /*00e0*/  LDG.E R5, desc[UR4][R4.64] ;  /* 0x0000000404057981 */ /* 0x000ea2000c1e1900 */
[----:B0-----:R-:W-:-:S05]  /*00f0*/  IMAD R2, R9, 0x100, R2 ;  /* 0x0000010009027824 */ /* 0x001fca00078e0202 */
[----:B------:R-:W-:Y:S01]  /*0100*/  ISETP.GE.U32.AND P0, PT, R2, UR6, PT ;  /* 0x0000000602007c0c */ /* 0x000fe2000bf06070 */
[----:B--2---:R-:W-:-:S12]  /*0110*/  FADD R8, R5, R8 ;  /* 0x0000000805087221 */ /* 0x004fd80000000000 */
[----:B------:R-:W-:Y:S05]  /*0120*/  @!P0 BRA `(.L_x_2) ;  /* 0xfffffffc00e88947 */ /* 0x000fea000383ffff */
.L_x_1:
[----:B------:R-:W-:Y:S05]  /*0130*/  BSYNC.RECONVERGENT B0 ;  /* 0x0000000000007941 */ /* 0x000fea0003800200 */
.L_x_0:
[----:B------:R-:W0:Y:S01]  /*0140*/  SHFL.DOWN PT, R5, R8, 0x10, 0x1f ;  /* 0x0a001f0008057f89 */ /* 0x000e2200000e0000 */
[C---:B------:R-:W-:Y:S01]  /*0150*/  LOP3.LUT P0, RZ, R3.reuse, 0x1f, RZ, 0xc0, !PT ;  /* 0x0000001f03ff7812 */ /* 0x040fe2000780c0ff */
[----:B------:R-:W-:Y:S01]  /*0160*/  BSSY.RECONVERGENT B0, `(.L_x_3) ;  /* 0x000001a000007945 */ /* 0x000fe20003800200 */
[----:B------:R-:W-:-:S11]  /*0170*/  ISETP.GT.U32.AND P1, PT, R3, 0x7, PT ;  /* 0x000000070300780c */ /* 0x000fd60003f24070 */
[----:B------:R-:W1:Y:S02]  /*0180*/  @!P0 S2R R6, SR_CgaCtaId ;  /* 0x0000000000068919 */ /* 0x000e640000008800 */
[----:B------:R-:W2:Y:S01]  /*0190*/  @!P1 S2R R11, SR_CgaCtaId ;  /* 0x00000000000b9919 */ /* 0x000ea20000008800 */
[----:B0-----:R-:W-:Y:S01]  /*01a0*/  FADD R5, R5, R8 ;  /* 0x0000000805057221 */ /* 0x001fe20000000000 */
[----:B------:R-:W-:-:S04]  /*01b0*/  @!P1 MOV R8, 0x400 ;  /* 0x0000040000089802 */ /* 0x000fc80000000f00 */
[----:B------:R-:W0:Y:S01]  /*01c0*/  SHFL.DOWN PT, R2, R5, 0x8, 0x1f ;  /* 0x09001f0005027f89 */ /* 0x000e2200000e0000 */
[----:B--2---:R-:W-:Y:S01]  /*01d0*/  @!P1 LEA R8, R11, R8, 0x18 ;  /* 0x000000080b089211 */ /* 0x004fe200078ec0ff */
[----:B0-----:R-:W-:Y:S01]  /*01e0*/  FADD R2, R5, R2 ;  /* 0x0000000205027221 */ /* 0x001fe20000000000 */
[----:B------:R-:W-:-:S04]  /*01f0*/  @!P0 MOV R5, 0x400 ;  /* 0x0000040000058802 */ /* 0x000fc80000000f00 */
[----:B------:R-:W0:Y:S02]  /*0200*/  SHFL.DOWN PT, R7, R2, 0x4, 0x1f ;  /* 0x08801f0002077f89 */ /* 0x000e2400000e0000 */
[----:B0-----:R-:W-:Y:S01]  /*0210*/  FADD R7, R2, R7 ;  /* 0x0000000702077221 */ /* 0x001fe20000000000 */
[----:B-1----:R-:W-:Y:S02]  /*0220*/  @!P0 LEA R2, R6, R5, 0x18 ;  /* 0x0000000506028211 */ /* 0x002fe400078ec0ff */
[C---:B------:R-:W-:Y:S02]  /*0230*/  @!P1 LEA R5, R3.reuse, R8, 0x2 ;  /* 0x0000000803059211 */ /* 0x040fe400078e10ff */
[----:B------:R-:W0:Y:S01]  /*0240*/  SHFL.DOWN PT, R4, R7, 0x2, 0x1f ;  /* 0x08401f0007047f89 */ /* 0x000e2200000e0000 */
[----:B------:R-:W-:Y:S01]  /*0250*/  @!P0 LEA.HI R2, R3, R2, RZ, 0x1d ;  /* 0x0000000203028211 */ /* 0x000fe200078fe8ff */
[----:B0-----:R-:W-:-:S05]  /*0260*/  FADD R4, R7, R4 ;  /* 0x0000000407047221 */ /* 0x001fca0000000000 */
[----:B------:R-:W0:Y:S02]  /*0270*/  SHFL.DOWN PT, R9, R4, 0x1, 0x1f ;  /* 0x08201f0004097f89 */ /* 0x000e2400000e0000 */
[----:B0-----:R-:W-:-:S05]  /*0280*/  FADD R9, R4, R9 ;  /* 0x0000000904097221 */ /* 0x001fca0000000000 */
[----:B------:R0:W-:Y:S01]  /*0290*/  @!P0 STS [R2], R9 ;  /* 0x0000000902008388 */ /* 0x0001e20000000800 */
[----:B------:R-:W-:Y:S06]  /*02a0*/  BAR.SYNC.DEFER_BLOCKING 0x0 ;  /* 0x0000000000007b1d */ /* 0x000fec0000010000 */
[----:B------:R-:W1:Y:S01]  /*02b0*/  @!P1 LDS R5, [R5] ;  /* 0x0000000005059984 */ /* 0x000e620000000800 */
[----:B------:R-:W-:Y:S05]  /*02c0*/  @!P1 BRA `(.L_x_4) ;  /* 0x00000000000c9947 */ /* 0x000fea0003800000 */
[----:B------:R-:W-:-:S13]  /*02d0*/  ISETP.GT.U32.AND P0, PT, R3, 0x1f, PT ;  /* 0x0000001f0300780c */ /* 0x000fda0003f04070 */
[----:B------:R-:W-:Y:S05]  /*02e0*/  @P0 EXIT ;  /* 0x000000000000094d */ /* 0x000fea0003800000 */
[----:B-1----:R-:W-:-:S07]  /*02f0*/  IMAD.MOV.U32 R5, RZ, RZ, RZ ;  /* 0x000000ffff057224 */ /* 0x002fce00078e00ff */
.L_x_4:
[----:B------:R-:W-:Y:S05]  /*0300*/  BSYNC.RECONVERGENT B0 ;  /* 0x0000000000007941 */ /* 0x000fea0003800200 */
.L_x_3:
[----:B01----:R-:W0:Y:S01]  /*0310*/  SHFL.DOWN PT, R2, R5, 0x10, 0x1f ;  /* 0x0a001f0005027f89 */ /* 0x003e2200000e0000 */
[----:B------:R-:W-:Y:S01]  /*0320*/  ISETP.NE.AND P0, PT, R3, RZ, PT ;  /* 0x000000ff0300720c */ /* 0x000fe20003f05270 */
[----:B0-----:R-:W-:-:S05]  /*0330*/  FADD R2, R2, R5 ;  /* 0x0000000502027221 */ /* 0x001fca0000000000 */
[----:B------:R-:W0:Y:S02]  /*0340*/  SHFL.DOWN PT, R7, R2, 0x8, 0x1f ;  /* 0x09001f0002077f89 */ /* 0x000e2400000e0000 */
[----:B0-----:R-:W-:-:S05]  /*0350*/  FADD R7, R2, R7 ;  /* 0x0000000702077221 */ /* 0x001fca0000000000 */
[----:B------:R-:W0:Y:S02]  /*0360*/  SHFL.DOWN PT, R4, R7, 0x4, 0x1f ;  /* 0x08801f0007047f89 */ /* 0x000e2400000e0000 */
[----:B0-----:R-:W-:-:S05]  /*0370*/  FADD R4, R7, R4 ;  /* 0x0000000407047221 */ /* 0x001fca0000000000 */
[----:B------:R-:W0:Y:S02]  /*0380*/  SHFL.DOWN PT, R9, R4, 0x2, 0x1f ;  /* 0x08401f0004097f89 */ /* 0x000e2400000e0000 */
[----:B0-----:R-:W-:-:S05]  /*0390*/  FADD R9, R4, R9 ;  /* 0x0000000904097221 */ /* 0x001fca0000000000 */
[----:B------:R0:W1:Y:S01]  /*03a0*/  SHFL.DOWN PT, R6, R9, 0x1, 0x1f ;  /* 0x08201f0009067f89 */ /* 0x00006200000e0000 */
[----:B------:R-:W-:Y:S05]  /*03b0*/  @P0 EXIT ;  /* 0x000000000000094d */ /* 0x000fea0003800000 */
[----:B------:R-:W2:Y:S01]  /*03c0*/  LDC.64 R2, c[0x0][0x388] ;  /* 0x0000e200ff027b82 */ /* 0x000ea20000000a00 */
[----:B01----:R-:W-:Y:S01]  /*03d0*/  FADD R9, R9, R6 ;  /* 0x0000000609097221 */ /* 0x003fe20000000000 */
[----:B--2---:R-:W-:-:S05]  /*03e0*/  IMAD.WIDE.U32 R2, R0, 0x4, R2 ;  /* 0x0000000400027825 */ /* 0x004fca00078e0002 */
[----:B------:R-:W-:Y:S01]  /*03f0*/  STG.E desc[UR4][R2.64], R9 ;  /* 0x0000000902007986 */ /* 0x000fe2000c101904 */
[----:B------:R-:W-:Y:S05]  /*0400*/  EXIT ;  /* 0x000000000000794d */ /* 0x000fea0003800000 */
.L_x_5:
[----:B------:R-:W-:-:S00]  /*0410*/  BRA `(.L_x_5) ;  /* 0xfffffffc00fc7947 */ /* 0x000fc0000383ffff */
[----:B------:R-:W-:-:S00]  /*0420*/  NOP ;  /* 0x0000000000007918 */ /* 0x000fc00000000000 */
        /* <DEDUP_REMOVED lines=13> */
.L_x_6:


//--------------------- .nv.shared._Z17reduce_warp_levelILi256EEvPfS0_j --------------------------
	.section	.nv.shared._Z17reduce_warp_levelILi256EEvPfS0_j,"aw",@nobits
	.sectionflags	@""
	.align	4
.nv.shared._Z17reduce_warp_levelILi256EEvPfS0_j:
	.zero		1056


//--------------------- .nv.shared.reserved.0     --------------------------
	.section	.nv.shared.reserved.0,"aw",@nobits
	.weak		__nv_reservedSMEM_offset_0_alias
	.size		__nv_reservedSMEM_offset_0_alias, 0, 64
	.other		__nv_reservedSMEM_offset_0_alias,@"STO_CUDA_RESERVED_SHARED STV_DEFAULT"
__nv_reservedSMEM_offset_0_alias:
	.zero		0
	.zero		64


//--------------------- .nv.constant0._Z17reduce_warp_levelILi256EEvPfS0_j --------------------------
	.section	.nv.constant0._Z17reduce_warp_levelILi256EEvPfS0_j,"a",@progbits
	.sectionflags	@""
	.align	4
.nv.constant0._Z17reduce_warp_levelILi256EEvPfS0_j:
	.zero		916


//--------------------- SYMBOLS --------------------------

	.type		.nv.reservedSmem.offset0,@object
	.size		.nv.reservedSmem.offset0,0x4
	.type		.nv.reservedSmem.cap,@object
	.size		.nv.reservedSmem.cap,0x4
